//
// Generated by NVIDIA NVVM Compiler
//
// Compiler Build ID: CL-36424714
// Cuda compilation tools, release 13.0, V13.0.88
// Based on NVVM 20.0.0
//

.version 9.0
.target sm_100
.address_size 64

	// .globl	_Z18init_curand_statesP17curandStateXORWOWy
.global .align 4 .b8 precalc_xorwow_matrix[102400];
.global .align 4 .b8 precalc_xorwow_offset_matrix[102400];
.global .align 4 .b8 mrg32k3aM1[2304];
.global .align 4 .b8 mrg32k3aM2[2304];
.global .align 4 .b8 mrg32k3aM1SubSeq[2016];
.global .align 4 .b8 mrg32k3aM2SubSeq[2016];
.global .align 4 .b8 mrg32k3aM1Seq[2304];
.global .align 4 .b8 mrg32k3aM2Seq[2304];
.const .align 8 .b8 __cr_lgamma_table[72];

.visible .entry _Z18init_curand_statesP17curandStateXORWOWy(
	.param .u64 .ptr .align 1 _Z18init_curand_statesP17curandStateXORWOWy_param_0,
	.param .u64 _Z18init_curand_statesP17curandStateXORWOWy_param_1
)
{
	.reg .b32 	%r<19>;
	.reg .b64 	%rd<9>;

	ld.param.u64 	%rd1, [_Z18init_curand_statesP17curandStateXORWOWy_param_0];
	ld.param.u64 	%rd2, [_Z18init_curand_statesP17curandStateXORWOWy_param_1];
	cvta.to.global.u64 	%rd3, %rd1;
	mov.u32 	%r1, %ctaid.x;
	mov.u32 	%r2, %ntid.x;
	mov.u32 	%r3, %tid.x;
	mad.lo.s32 	%r4, %r1, %r2, %r3;
	cvt.s64.s32 	%rd4, %r4;
	add.s64 	%rd5, %rd2, %rd4;
	mul.wide.s32 	%rd6, %r4, 48;
	add.s64 	%rd7, %rd3, %rd6;
	cvt.u32.u64 	%r5, %rd5;
	xor.b32  	%r6, %r5, -1429050551;
	mul.lo.s32 	%r7, %r6, 1099087573;
	{ .reg .b32 tmp; mov.b64 {tmp, %r8}, %rd5; }
	xor.b32  	%r9, %r8, -136515619;
	mul.lo.s32 	%r10, %r9, -1703105765;
	add.s32 	%r11, %r7, %r10;
	add.s32 	%r12, %r11, 6615241;
	add.s32 	%r13, %r7, 123456789;
	st.global.v2.u32 	[%rd7], {%r12, %r13};
	xor.b32  	%r14, %r7, 362436069;
	add.s32 	%r15, %r10, 521288629;
	st.global.v2.u32 	[%rd7+8], {%r14, %r15};
	xor.b32  	%r16, %r10, 88675123;
	add.s32 	%r17, %r7, 5783321;
	st.global.v2.u32 	[%rd7+16], {%r16, %r17};
	mov.b32 	%r18, 0;
	st.global.v2.u32 	[%rd7+24], {%r18, %r18};
	st.global.u32 	[%rd7+32], %r18;
	mov.b64 	%rd8, 0;
	st.global.u64 	[%rd7+40], %rd8;
	ret;

}
	// .globl	_Z19generate_wild_pathsP17curandStateXORWOWP10Counter128P5PointPjyjPy
.visible .entry _Z19generate_wild_pathsP17curandStateXORWOWP10Counter128P5PointPjyjPy(
	.param .u64 .ptr .align 1 _Z19generate_wild_pathsP17curandStateXORWOWP10Counter128P5PointPjyjPy_param_0,
	.param .u64 .ptr .align 1 _Z19generate_wild_pathsP17curandStateXORWOWP10Counter128P5PointPjyjPy_param_1,
	.param .u64 .ptr .align 1 _Z19generate_wild_pathsP17curandStateXORWOWP10Counter128P5PointPjyjPy_param_2,
	.param .u64 .ptr .align 1 _Z19generate_wild_pathsP17curandStateXORWOWP10Counter128P5PointPjyjPy_param_3,
	.param .u64 _Z19generate_wild_pathsP17curandStateXORWOWP10Counter128P5PointPjyjPy_param_4,
	.param .u32 _Z19generate_wild_pathsP17curandStateXORWOWP10Counter128P5PointPjyjPy_param_5,
	.param .u64 .ptr .align 1 _Z19generate_wild_pathsP17curandStateXORWOWP10Counter128P5PointPjyjPy_param_6
)
{
	.reg .pred 	%p<11>;
	.reg .b16 	%rs<11>;
	.reg .b32 	%r<62>;
	.reg .b32 	%f<2>;
	.reg .b64 	%rd<153>;
	.reg .b64 	%fd<2>;

	ld.param.u64 	%rd22, [_Z19generate_wild_pathsP17curandStateXORWOWP10Counter128P5PointPjyjPy_param_0];
	ld.param.u64 	%rd19, [_Z19generate_wild_pathsP17curandStateXORWOWP10Counter128P5PointPjyjPy_param_4];
	cvta.to.global.u64 	%rd23, %rd22;
	mov.u32 	%r12, %ctaid.x;
	mov.u32 	%r13, %ntid.x;
	mov.u32 	%r14, %tid.x;
	mad.lo.s32 	%r15, %r12, %r13, %r14;
	mul.wide.s32 	%rd24, %r15, 48;
	add.s64 	%rd1, %rd23, %rd24;
	ld.global.v2.u32 	{%r1, %r16}, [%rd1];
	ld.global.v2.u32 	{%r17, %r18}, [%rd1+8];
	ld.global.v2.u32 	{%r19, %r20}, [%rd1+16];
	ld.global.v2.u32 	{%r2, %r3}, [%rd1+24];
	ld.global.f32 	%f1, [%rd1+32];
	ld.global.f64 	%fd1, [%rd1+40];
	shr.u32 	%r21, %r16, 2;
	xor.b32  	%r22, %r21, %r16;
	shl.b32 	%r23, %r20, 4;
	shl.b32 	%r24, %r22, 1;
	xor.b32  	%r25, %r23, %r24;
	xor.b32  	%r26, %r25, %r20;
	xor.b32  	%r4, %r26, %r22;
	shr.u32 	%r27, %r17, 2;
	xor.b32  	%r28, %r27, %r17;
	shl.b32 	%r29, %r4, 4;
	shl.b32 	%r30, %r28, 1;
	xor.b32  	%r31, %r30, %r29;
	xor.b32  	%r32, %r31, %r28;
	xor.b32  	%r5, %r32, %r4;
	shr.u32 	%r33, %r18, 2;
	xor.b32  	%r34, %r33, %r18;
	shl.b32 	%r35, %r5, 4;
	shl.b32 	%r36, %r34, 1;
	xor.b32  	%r37, %r36, %r35;
	xor.b32  	%r38, %r37, %r34;
	xor.b32  	%r6, %r38, %r5;
	shr.u32 	%r39, %r19, 2;
	xor.b32  	%r40, %r39, %r19;
	shl.b32 	%r41, %r6, 4;
	shl.b32 	%r42, %r40, 1;
	xor.b32  	%r43, %r42, %r41;
	xor.b32  	%r44, %r43, %r40;
	xor.b32  	%r7, %r44, %r6;
	shr.u32 	%r45, %r20, 2;
	xor.b32  	%r46, %r45, %r20;
	shl.b32 	%r47, %r7, 4;
	shl.b32 	%r48, %r46, 1;
	xor.b32  	%r49, %r48, %r47;
	xor.b32  	%r50, %r49, %r46;
	xor.b32  	%r8, %r50, %r7;
	add.s32 	%r9, %r1, 1812185;
	setp.eq.s64 	%p1, %rd19, 0;
	mov.b64 	%rd151, 0;
	mov.u64 	%rd152, %rd151;
	@%p1 bra 	$L__BB1_6;
	add.s32 	%r51, %r1, %r4;
	cvt.u16.u32 	%rs4, %r51;
	add.s16 	%rs5, %rs4, 5;
	and.b16  	%rs6, %rs5, 15;
	or.b16  	%rs10, %rs6, 64;
	add.s32 	%r52, %r8, %r9;
	cvt.u64.u32 	%rd26, %r52;
	add.s32 	%r53, %r1, %r7;
	add.s32 	%r54, %r53, 1449748;
	cvt.u64.u32 	%rd27, %r54;
	shl.b64 	%rd28, %rd27, 32;
	or.b64  	%rd147, %rd28, %rd26;
	add.s32 	%r55, %r1, %r6;
	add.s32 	%r56, %r55, 1087311;
	cvt.u64.u32 	%rd29, %r56;
	add.s32 	%r57, %r1, %r5;
	add.s32 	%r58, %r57, 724874;
	cvt.u64.u32 	%rd30, %r58;
	shl.b64 	%rd31, %rd30, 32;
	or.b64  	%rd148, %rd31, %rd29;
	mov.b64 	%rd146, 0;
	mov.u64 	%rd152, %rd146;
	mov.u64 	%rd151, %rd146;
$L__BB1_2:
	ld.param.u64 	%rd145, [_Z19generate_wild_pathsP17curandStateXORWOWP10Counter128P5PointPjyjPy_param_6];
	cvt.u64.u16 	%rd32, %rs10;
	and.b64  	%rd33, %rd32, 255;
	xor.b64  	%rd34, %rd33, -3750763034362895579;
	mul.lo.s64 	%rd35, %rd34, 1099511628211;
	and.b64  	%rd36, %rd148, 255;
	xor.b64  	%rd37, %rd36, %rd35;
	mul.lo.s64 	%rd38, %rd37, 1099511628211;
	shr.u64 	%rd39, %rd148, 8;
	and.b64  	%rd40, %rd39, 255;
	xor.b64  	%rd41, %rd40, %rd38;
	mul.lo.s64 	%rd42, %rd41, 1099511628211;
	shr.u64 	%rd43, %rd148, 16;
	and.b64  	%rd44, %rd43, 255;
	xor.b64  	%rd45, %rd44, %rd42;
	mul.lo.s64 	%rd46, %rd45, 1099511628211;
	shr.u64 	%rd47, %rd148, 24;
	and.b64  	%rd48, %rd47, 255;
	xor.b64  	%rd49, %rd48, %rd46;
	mul.lo.s64 	%rd50, %rd49, 1099511628211;
	shr.u64 	%rd51, %rd148, 32;
	and.b64  	%rd52, %rd51, 255;
	xor.b64  	%rd53, %rd52, %rd50;
	mul.lo.s64 	%rd54, %rd53, 1099511628211;
	shr.u64 	%rd55, %rd148, 40;
	and.b64  	%rd56, %rd55, 255;
	xor.b64  	%rd57, %rd56, %rd54;
	mul.lo.s64 	%rd58, %rd57, 1099511628211;
	shr.u64 	%rd59, %rd148, 48;
	and.b64  	%rd60, %rd59, 255;
	xor.b64  	%rd61, %rd60, %rd58;
	mul.lo.s64 	%rd62, %rd61, 1099511628211;
	shr.u64 	%rd63, %rd148, 56;
	xor.b64  	%rd64, %rd63, %rd62;
	mul.lo.s64 	%rd65, %rd64, 1099511628211;
	and.b64  	%rd66, %rd147, 255;
	xor.b64  	%rd67, %rd66, %rd65;
	mul.lo.s64 	%rd68, %rd67, 1099511628211;
	shr.u64 	%rd69, %rd147, 8;
	and.b64  	%rd70, %rd69, 255;
	xor.b64  	%rd71, %rd70, %rd68;
	mul.lo.s64 	%rd72, %rd71, 1099511628211;
	shr.u64 	%rd73, %rd147, 16;
	and.b64  	%rd74, %rd73, 255;
	xor.b64  	%rd75, %rd74, %rd72;
	mul.lo.s64 	%rd76, %rd75, 1099511628211;
	shr.u64 	%rd77, %rd147, 24;
	and.b64  	%rd78, %rd77, 255;
	xor.b64  	%rd79, %rd78, %rd76;
	mul.lo.s64 	%rd80, %rd79, 1099511628211;
	shr.u64 	%rd81, %rd147, 32;
	and.b64  	%rd82, %rd81, 255;
	xor.b64  	%rd83, %rd82, %rd80;
	mul.lo.s64 	%rd84, %rd83, 1099511628211;
	shr.u64 	%rd85, %rd147, 40;
	and.b64  	%rd86, %rd85, 255;
	xor.b64  	%rd87, %rd86, %rd84;
	mul.lo.s64 	%rd88, %rd87, 51;
	shr.u64 	%rd89, %rd147, 48;
	xor.b64  	%rd90, %rd89, %rd88;
	mul.lo.s64 	%rd91, %rd90, 51;
	shr.u64 	%rd92, %rd147, 56;
	xor.b64  	%rd93, %rd92, %rd91;
	cvta.to.global.u64 	%rd94, %rd145;
	mul.lo.s64 	%rd95, %rd93, 408;
	and.b64  	%rd96, %rd95, 504;
	add.s64 	%rd97, %rd94, %rd96;
	ld.global.u64 	%rd98, [%rd97];
	add.s64 	%rd147, %rd98, %rd147;
	setp.lt.u64 	%p2, %rd147, %rd98;
	selp.u64 	%rd99, 1, 0, %p2;
	add.s64 	%rd10, %rd148, %rd99;
	setp.lt.u64 	%p3, %rd10, %rd148;
	add.s16 	%rs7, %rs10, 1;
	and.b16  	%rs8, %rs7, 127;
	selp.b16 	%rs10, %rs8, %rs10, %p3;
	add.s64 	%rd152, %rd98, %rd152;
	setp.lt.u64 	%p4, %rd152, %rd98;
	selp.u64 	%rd100, 1, 0, %p4;
	add.s64 	%rd151, %rd151, %rd100;
	and.b64  	%rd101, %rd147, 33554431;
	setp.ne.s64 	%p5, %rd101, 0;
	@%p5 bra 	$L__BB1_5;
	ld.param.u32 	%r60, [_Z19generate_wild_pathsP17curandStateXORWOWP10Counter128P5PointPjyjPy_param_5];
	ld.param.u64 	%rd143, [_Z19generate_wild_pathsP17curandStateXORWOWP10Counter128P5PointPjyjPy_param_3];
	cvta.to.global.u64 	%rd102, %rd143;
	atom.global.add.u32 	%r10, [%rd102], 1;
	setp.ge.u32 	%p6, %r10, %r60;
	@%p6 bra 	$L__BB1_6;
	ld.param.u64 	%rd142, [_Z19generate_wild_pathsP17curandStateXORWOWP10Counter128P5PointPjyjPy_param_2];
	cvta.to.global.u64 	%rd103, %rd142;
	mul.wide.u32 	%rd104, %r10, 34;
	add.s64 	%rd105, %rd103, %rd104;
	st.global.u8 	[%rd105], %rs10;
	shr.u64 	%rd106, %rd10, 56;
	st.global.u8 	[%rd105+8], %rd106;
	shr.u64 	%rd107, %rd10, 48;
	st.global.u8 	[%rd105+7], %rd107;
	shr.u64 	%rd108, %rd10, 40;
	st.global.u8 	[%rd105+6], %rd108;
	shr.u64 	%rd109, %rd10, 32;
	st.global.u8 	[%rd105+5], %rd109;
	shr.u64 	%rd110, %rd10, 24;
	st.global.u8 	[%rd105+4], %rd110;
	shr.u64 	%rd111, %rd10, 16;
	st.global.u8 	[%rd105+3], %rd111;
	shr.u64 	%rd112, %rd10, 8;
	st.global.u8 	[%rd105+2], %rd112;
	st.global.u8 	[%rd105+1], %rd10;
	shr.u64 	%rd113, %rd147, 56;
	st.global.u8 	[%rd105+16], %rd113;
	shr.u64 	%rd114, %rd147, 48;
	st.global.u8 	[%rd105+15], %rd114;
	shr.u64 	%rd115, %rd147, 40;
	st.global.u8 	[%rd105+14], %rd115;
	shr.u64 	%rd116, %rd147, 32;
	st.global.u8 	[%rd105+13], %rd116;
	shr.u64 	%rd117, %rd147, 24;
	st.global.u8 	[%rd105+12], %rd117;
	shr.u64 	%rd118, %rd147, 16;
	st.global.u8 	[%rd105+11], %rd118;
	shr.u64 	%rd119, %rd147, 8;
	st.global.u8 	[%rd105+10], %rd119;
	st.global.u8 	[%rd105+9], %rd147;
	shr.u64 	%rd120, %rd152, 56;
	st.global.u8 	[%rd105+24], %rd120;
	shr.u64 	%rd121, %rd152, 48;
	st.global.u8 	[%rd105+23], %rd121;
	shr.u64 	%rd122, %rd152, 40;
	st.global.u8 	[%rd105+22], %rd122;
	shr.u64 	%rd123, %rd152, 32;
	st.global.u8 	[%rd105+21], %rd123;
	shr.u64 	%rd124, %rd152, 24;
	st.global.u8 	[%rd105+20], %rd124;
	shr.u64 	%rd125, %rd152, 16;
	st.global.u8 	[%rd105+19], %rd125;
	shr.u64 	%rd126, %rd152, 8;
	st.global.u8 	[%rd105+18], %rd126;
	st.global.u8 	[%rd105+17], %rd152;
	shr.u64 	%rd127, %rd151, 56;
	st.global.u8 	[%rd105+32], %rd127;
	shr.u64 	%rd128, %rd151, 48;
	st.global.u8 	[%rd105+31], %rd128;
	shr.u64 	%rd129, %rd151, 40;
	st.global.u8 	[%rd105+30], %rd129;
	shr.u64 	%rd130, %rd151, 32;
	st.global.u8 	[%rd105+29], %rd130;
	shr.u64 	%rd131, %rd151, 24;
	st.global.u8 	[%rd105+28], %rd131;
	shr.u64 	%rd132, %rd151, 16;
	st.global.u8 	[%rd105+27], %rd132;
	shr.u64 	%rd133, %rd151, 8;
	st.global.u8 	[%rd105+26], %rd133;
	st.global.u8 	[%rd105+25], %rd151;
	mov.b16 	%rs9, 0;
	st.global.u8 	[%rd105+33], %rs9;
$L__BB1_5:
	ld.param.u32 	%r61, [_Z19generate_wild_pathsP17curandStateXORWOWP10Counter128P5PointPjyjPy_param_5];
	ld.param.u64 	%rd144, [_Z19generate_wild_pathsP17curandStateXORWOWP10Counter128P5PointPjyjPy_param_3];
	cvta.to.global.u64 	%rd134, %rd144;
	ld.global.u32 	%r59, [%rd134];
	setp.lt.u32 	%p7, %r59, %r61;
	add.s64 	%rd146, %rd146, 1;
	setp.lt.u64 	%p8, %rd146, %rd19;
	and.pred  	%p9, %p7, %p8;
	mov.u64 	%rd148, %rd10;
	@%p9 bra 	$L__BB1_2;
$L__BB1_6:
	ld.param.u64 	%rd141, [_Z19generate_wild_pathsP17curandStateXORWOWP10Counter128P5PointPjyjPy_param_1];
	cvta.to.global.u64 	%rd135, %rd141;
	atom.global.add.u64 	%rd136, [%rd135], %rd152;
	not.b64 	%rd137, %rd136;
	setp.gt.u64 	%p10, %rd152, %rd137;
	selp.u64 	%rd138, 1, 0, %p10;
	add.s64 	%rd139, %rd151, %rd138;
	atom.global.add.u64 	%rd140, [%rd135+8], %rd139;
	st.global.v2.u32 	[%rd1], {%r9, %r4};
	st.global.v2.u32 	[%rd1+8], {%r5, %r6};
	st.global.v2.u32 	[%rd1+16], {%r7, %r8};
	st.global.v2.u32 	[%rd1+24], {%r2, %r3};
	st.global.f32 	[%rd1+32], %f1;
	st.global.f64 	[%rd1+40], %fd1;
	ret;

}


// ===== COMPILED SASS (sm_100) =====

	.target	sm_100

	.elftype	@"ET_EXEC"


//--------------------- .note.nv.tkinfo           --------------------------
	.section	.note.nv.tkinfo,"",@"SHT_NOTE"
	.sectionflags	@"SHF_NOTE_NV_TKINFO"
	.tkinfo
        /*0018*/ 	.word	0x00000002
        /*0030*/ 	.string	""
        /*0030*/ 	.string	"ptxas"
        /*0030*/ 	.string	"Cuda compilation tools, release 13.0, V13.0.88"
        /*0030*/ 	.string	"Build cuda_13.0.r13.0/compiler.36424714_0"
        /*0030*/ 	.string	"-arch sm_100 -m 64 "



//--------------------- .note.nv.cuinfo           --------------------------
	.section	.note.nv.cuinfo,"",@"SHT_NOTE"
	.sectionflags	@"SHF_NOTE_NV_CUINFO"
        /*0018*/ 	.short	0x0002
        /*001a*/ 	.short	0x0064
        /*001c*/ 	.short	0x0082
	.zero		2


//--------------------- .nv.info                  --------------------------
	.section	.nv.info,"",@"SHT_CUDA_INFO"
	.align	4


	//----- nvinfo : EIATTR_REGCOUNT
	.align		4
        /*0000*/ 	.byte	0x04, 0x2f
        /*0002*/ 	.short	(.L_10 - .L_9)
	.align		4
.L_9:
        /*0004*/ 	.word	index@(_Z18init_curand_statesP17curandStateXORWOWy)
        /*0008*/ 	.word	0x0000000e


	//----- nvinfo : EIATTR_FRAME_SIZE
	.align		4
.L_10:
        /*000c*/ 	.byte	0x04, 0x11
        /*000e*/ 	.short	(.L_12 - .L_11)
	.align		4
.L_11:
        /*0010*/ 	.word	index@(_Z18init_curand_statesP17curandStateXORWOWy)
        /*0014*/ 	.word	0x00000000


	//----- nvinfo : EIATTR_REGCOUNT
	.align		4
.L_12:
        /*0018*/ 	.byte	0x04, 0x2f
        /*001a*/ 	.short	(.L_14 - .L_13)
	.align		4
.L_13:
        /*001c*/ 	.word	index@(_Z19generate_wild_pathsP17curandStateXORWOWP10Counter128P5PointPjyjPy)
        /*0020*/ 	.word	0x00000020


	//----- nvinfo : EIATTR_FRAME_SIZE
	.align		4
.L_14:
        /*0024*/ 	.byte	0x04, 0x11
        /*0026*/ 	.short	(.L_16 - .L_15)
	.align		4
.L_15:
        /*0028*/ 	.word	index@(_Z19generate_wild_pathsP17curandStateXORWOWP10Counter128P5PointPjyjPy)
        /*002c*/ 	.word	0x00000000


	//----- nvinfo : EIATTR_MIN_STACK_SIZE
	.align		4
.L_16:
        /*0030*/ 	.byte	0x04, 0x12
        /*0032*/ 	.short	(.L_18 - .L_17)
	.align		4
.L_17:
        /*0034*/ 	.word	index@(_Z19generate_wild_pathsP17curandStateXORWOWP10Counter128P5PointPjyjPy)
        /*0038*/ 	.word	0x00000000


	//----- nvinfo : EIATTR_MIN_STACK_SIZE
	.align		4
.L_18:
        /*003c*/ 	.byte	0x04, 0x12
        /*003e*/ 	.short	(.L_20 - .L_19)
	.align		4
.L_19:
        /*0040*/ 	.word	index@(_Z18init_curand_statesP17curandStateXORWOWy)
        /*0044*/ 	.word	0x00000000
.L_20:


//--------------------- .nv.compat                --------------------------
	.section	.nv.compat,"",@"SHT_CUDA_COMPAT_INFO"
	.align	4
        /*0000*/ 	.byte	0x02, 0x09, 0x00, 0x00, 0x02, 0x02, 0x01, 0x00, 0x02, 0x05, 0x05, 0x00, 0x03, 0x07, 0x01, 0x01
        /*0010*/ 	.byte	0x02, 0x03, 0x00, 0x00, 0x02, 0x06, 0x01, 0x00, 0x04, 0x0b, 0x08, 0x00, 0x09, 0x00, 0x00, 0x00
        /*0020*/ 	.byte	0x00, 0x00, 0x00, 0x00


//--------------------- .nv.info._Z19generate_wild_pathsP17curandStateXORWOWP10Counter128P5PointPjyjPy --------------------------
	.section	.nv.info._Z19generate_wild_pathsP17curandStateXORWOWP10Counter128P5PointPjyjPy,"",@"SHT_CUDA_INFO"
	.sectionflags	@""
	.align	4


	//----- nvinfo : EIATTR_CUDA_API_VERSION
	.align		4
        /*0000*/ 	.byte	0x04, 0x37
        /*0002*/ 	.short	(.L_22 - .L_21)
.L_21:
        /*0004*/ 	.word	0x00000082


	//----- nvinfo : EIATTR_KPARAM_INFO
	.align		4
.L_22:
        /*0008*/ 	.byte	0x04, 0x17
        /*000a*/ 	.short	(.L_24 - .L_23)
.L_23:
        /*000c*/ 	.word	0x00000000
        /*0010*/ 	.short	0x0006
        /*0012*/ 	.short	0x0030
        /*0014*/ 	.byte	0x00, 0xf5, 0x21, 0x00


	//----- nvinfo : EIATTR_KPARAM_INFO
	.align		4
.L_24:
        /*0018*/ 	.byte	0x04, 0x17
        /*001a*/ 	.short	(.L_26 - .L_25)
.L_25:
        /*001c*/ 	.word	0x00000000
        /*0020*/ 	.short	0x0005
        /*0022*/ 	.short	0x0028
        /*0024*/ 	.byte	0x00, 0xf0, 0x11, 0x00


	//----- nvinfo : EIATTR_KPARAM_INFO
	.align		4
.L_26:
        /*0028*/ 	.byte	0x04, 0x17
        /*002a*/ 	.short	(.L_28 - .L_27)
.L_27:
        /*002c*/ 	.word	0x00000000
        /*0030*/ 	.short	0x0004
        /*0032*/ 	.short	0x0020
        /*0034*/ 	.byte	0x00, 0xf0, 0x21, 0x00


	//----- nvinfo : EIATTR_KPARAM_INFO
	.align		4
.L_28:
        /*0038*/ 	.byte	0x04, 0x17
        /*003a*/ 	.short	(.L_30 - .L_29)
.L_29:
        /*003c*/ 	.word	0x00000000
        /*0040*/ 	.short	0x0003
        /*0042*/ 	.short	0x0018
        /*0044*/ 	.byte	0x00, 0xf5, 0x21, 0x00


	//----- nvinfo : EIATTR_KPARAM_INFO
	.align		4
.L_30:
        /*0048*/ 	.byte	0x04, 0x17
        /*004a*/ 	.short	(.L_32 - .L_31)
.L_31:
        /*004c*/ 	.word	0x00000000
        /*0050*/ 	.short	0x0002
        /*0052*/ 	.short	0x0010
        /*0054*/ 	.byte	0x00, 0xf5, 0x21, 0x00


	//----- nvinfo : EIATTR_KPARAM_INFO
	.align		4
.L_32:
        /*0058*/ 	.byte	0x04, 0x17
        /*005a*/ 	.short	(.L_34 - .L_33)
.L_33:
        /*005c*/ 	.word	0x00000000
        /*0060*/ 	.short	0x0001
        /*0062*/ 	.short	0x0008
        /*0064*/ 	.byte	0x00, 0xf5, 0x21, 0x00


	//----- nvinfo : EIATTR_KPARAM_INFO
	.align		4
.L_34:
        /*0068*/ 	.byte	0x04, 0x17
        /*006a*/ 	.short	(.L_36 - .L_35)
.L_35:
        /*006c*/ 	.word	0x00000000
        /*0070*/ 	.short	0x0000
        /*0072*/ 	.short	0x0000
        /*0074*/ 	.byte	0x00, 0xf5, 0x21, 0x00


	//----- nvinfo : EIATTR_SPARSE_MMA_MASK
	.align		4
.L_36:
        /*0078*/ 	.byte	0x03, 0x50
        /*007a*/ 	.short	0x0000


	//----- nvinfo : EIATTR_MAXREG_COUNT
	.align		4
        /*007c*/ 	.byte	0x03, 0x1b
        /*007e*/ 	.short	0x00ff


	//----- nvinfo : EIATTR_MERCURY_ISA_VERSION
	.align		4
        /*0080*/ 	.byte	0x03, 0x5f
        /*0082*/ 	.short	0x0101


	//----- nvinfo : EIATTR_INT_WARP_WIDE_INSTR_OFFSETS
	.align		4
        /*0084*/ 	.byte	0x04, 0x31
        /*0086*/ 	.short	(.L_38 - .L_37)


	//   ....[0]....
.L_37:
        /*0088*/ 	.word	0x000008c0


	//   ....[1]....
        /*008c*/ 	.word	0x00000950


	//----- nvinfo : EIATTR_VRC_CTA_INIT_COUNT
	.align		4
.L_38:
        /*0090*/ 	.byte	0x02, 0x4a
	.zero		1
	.zero		1


	//----- nvinfo : EIATTR_EXIT_INSTR_OFFSETS
	.align		4
        /*0094*/ 	.byte	0x04, 0x1c
        /*0096*/ 	.short	(.L_40 - .L_39)


	//   ....[0]....
.L_39:
        /*0098*/ 	.word	0x00000f70


	//----- nvinfo : EIATTR_CRS_STACK_SIZE
	.align		4
.L_40:
        /*009c*/ 	.byte	0x04, 0x1e
        /*009e*/ 	.short	(.L_42 - .L_41)
.L_41:
        /*00a0*/ 	.word	0x00000000


	//----- nvinfo : EIATTR_CBANK_PARAM_SIZE
	.align		4
.L_42:
        /*00a4*/ 	.byte	0x03, 0x19
        /*00a6*/ 	.short	0x0038


	//----- nvinfo : EIATTR_PARAM_CBANK
	.align		4
        /*00a8*/ 	.byte	0x04, 0x0a
        /*00aa*/ 	.short	(.L_44 - .L_43)
	.align		4
.L_43:
        /*00ac*/ 	.word	index@(.nv.constant0._Z19generate_wild_pathsP17curandStateXORWOWP10Counter128P5PointPjyjPy)
        /*00b0*/ 	.short	0x0380
        /*00b2*/ 	.short	0x0038


	//----- nvinfo : EIATTR_SW_WAR
	.align		4
.L_44:
        /*00b4*/ 	.byte	0x04, 0x36
        /*00b6*/ 	.short	(.L_46 - .L_45)
.L_45:
        /*00b8*/ 	.word	0x00000008
.L_46:


//--------------------- .nv.info._Z18init_curand_statesP17curandStateXORWOWy --------------------------
	.section	.nv.info._Z18init_curand_statesP17curandStateXORWOWy,"",@"SHT_CUDA_INFO"
	.sectionflags	@""
	.align	4


	//----- nvinfo : EIATTR_CUDA_API_VERSION
	.align		4
        /*0000*/ 	.byte	0x04, 0x37
        /*0002*/ 	.short	(.L_48 - .L_47)
.L_47:
        /*0004*/ 	.word	0x00000082


	//----- nvinfo : EIATTR_KPARAM_INFO
	.align		4
.L_48:
        /*0008*/ 	.byte	0x04, 0x17
        /*000a*/ 	.short	(.L_50 - .L_49)
.L_49:
        /*000c*/ 	.word	0x00000000
        /*0010*/ 	.short	0x0001
        /*0012*/ 	.short	0x0008
        /*0014*/ 	.byte	0x00, 0xf0, 0x21, 0x00


	//----- nvinfo : EIATTR_KPARAM_INFO
	.align		4
.L_50:
        /*0018*/ 	.byte	0x04, 0x17
        /*001a*/ 	.short	(.L_52 - .L_51)
.L_51:
        /*001c*/ 	.word	0x00000000
        /*0020*/ 	.short	0x0000
        /*0022*/ 	.short	0x0000
        /*0024*/ 	.byte	0x00, 0xf5, 0x21, 0x00


	//----- nvinfo : EIATTR_SPARSE_MMA_MASK
	.align		4
.L_52:
        /*0028*/ 	.byte	0x03, 0x50
        /*002a*/ 	.short	0x0000


	//----- nvinfo : EIATTR_MAXREG_COUNT
	.align		4
        /*002c*/ 	.byte	0x03, 0x1b
        /*002e*/ 	.short	0x00ff


	//----- nvinfo : EIATTR_MERCURY_ISA_VERSION
	.align		4
        /*0030*/ 	.byte	0x03, 0x5f
        /*0032*/ 	.short	0x0101


	//----- nvinfo : EIATTR_VRC_CTA_INIT_COUNT
	.align		4
        /*0034*/ 	.byte	0x02, 0x4a
	.zero		1
	.zero		1


	//----- nvinfo : EIATTR_EXIT_INSTR_OFFSETS
	.align		4
        /*0038*/ 	.byte	0x04, 0x1c
        /*003a*/ 	.short	(.L_54 - .L_53)


	//   ....[0]....
.L_53:
        /*003c*/ 	.word	0x000001b0


	//----- nvinfo : EIATTR_CBANK_PARAM_SIZE
	.align		4
.L_54:
        /*0040*/ 	.byte	0x03, 0x19
        /*0042*/ 	.short	0x0010


	//----- nvinfo : EIATTR_PARAM_CBANK
	.align		4
        /*0044*/ 	.byte	0x04, 0x0a
        /*0046*/ 	.short	(.L_56 - .L_55)
	.align		4
.L_55:
        /*0048*/ 	.word	index@(.nv.constant0._Z18init_curand_statesP17curandStateXORWOWy)
        /*004c*/ 	.short	0x0380
        /*004e*/ 	.short	0x0010


	//----- nvinfo : EIATTR_SW_WAR
	.align		4
.L_56:
        /*0050*/ 	.byte	0x04, 0x36
        /*0052*/ 	.short	(.L_58 - .L_57)
.L_57:
        /*0054*/ 	.word	0x00000008
.L_58:


//--------------------- .nv.callgraph             --------------------------
	.section	.nv.callgraph,"",@"SHT_CUDA_CALLGRAPH"
	.align	4
	.sectionentsize	8
	.align		4
        /*0000*/ 	.word	0x00000000
	.align		4
        /*0004*/ 	.word	0xffffffff
	.align		4
        /*0008*/ 	.word	0x00000000
	.align		4
        /*000c*/ 	.word	0xfffffffe
	.align		4
        /*0010*/ 	.word	0x00000000
	.align		4
        /*0014*/ 	.word	0xfffffffd
	.align		4
        /*0018*/ 	.word	0x00000000
	.align		4
        /*001c*/ 	.word	0xfffffffc


//--------------------- .nv.constant4             --------------------------
	.section	.nv.constant4,"a",@progbits
	.align	8
	.align		8
.nv.constant4:
        /*0000*/ 	.dword	precalc_xorwow_matrix
	.align		8
        /*0008*/ 	.dword	precalc_xorwow_offset_matrix
	.align		8
        /*0010*/ 	.dword	mrg32k3aM1
	.align		8
        /*0018*/ 	.dword	mrg32k3aM2
	.align		8
        /*0020*/ 	.dword	mrg32k3aM1SubSeq
	.align		8
        /*0028*/ 	.dword	mrg32k3aM2SubSeq
	.align		8
        /*0030*/ 	.dword	mrg32k3aM1Seq
	.align		8
        /*0038*/ 	.dword	mrg32k3aM2Seq


//--------------------- .nv.constant3             --------------------------
	.section	.nv.constant3,"a",@progbits
	.align	8
.nv.constant3:
	.type		__cr_lgamma_table,@object
	.size		__cr_lgamma_table,(.L_8 - __cr_lgamma_table)
__cr_lgamma_table:
        /*0000*/ 	.byte	0x00, 0x00, 0x00, 0x00, 0x00, 0x00, 0x00, 0x00, 0x00, 0x00, 0x00, 0x00, 0x00, 0x00, 0x00, 0x00
        /*0010*/ 	.byte	0xef, 0x39, 0xfa, 0xfe, 0x42, 0x2e, 0xe6, 0x3f, 0x02, 0x20, 0x2a, 0xfa, 0x0b, 0xab, 0xfc, 0x3f
        /*0020*/ 	.byte	0xf9, 0x2c, 0x92, 0x7c, 0xa7, 0x6c, 0x09, 0x40, 0xc9, 0x79, 0x44, 0x3c, 0x64, 0x26, 0x13, 0x40
        /*0030*/ 	.byte	0xca, 0x01, 0xcf, 0x3a, 0x27, 0x51, 0x1a, 0x40, 0x30, 0xcc, 0x2d, 0xf3, 0xe1, 0x0c, 0x21, 0x40
        /*0040*/ 	.byte	0x0d, 0xb7, 0xfc, 0x82, 0x8e, 0x35, 0x25, 0x40
.L_8:


//--------------------- .text._Z19generate_wild_pathsP17curandStateXORWOWP10Counter128P5PointPjyjPy --------------------------
	.section	.text._Z19generate_wild_pathsP17curandStateXORWOWP10Counter128P5PointPjyjPy,"ax",@progbits
	.align	128
        .global         _Z19generate_wild_pathsP17curandStateXORWOWP10Counter128P5PointPjyjPy
        .type           _Z19generate_wild_pathsP17curandStateXORWOWP10Counter128P5PointPjyjPy,@function
        .size           _Z19generate_wild_pathsP17curandStateXORWOWP10Counter128P5PointPjyjPy,(.L_x_7 - _Z19generate_wild_pathsP17curandStateXORWOWP10Counter128P5PointPjyjPy)
        .other          _Z19generate_wild_pathsP17curandStateXORWOWP10Counter128P5PointPjyjPy,@"STO_CUDA_ENTRY STV_DEFAULT"
_Z19generate_wild_pathsP17curandStateXORWOWP10Counter128P5PointPjyjPy:
.text._Z19generate_wild_pathsP17curandStateXORWOWP10Counter128P5PointPjyjPy:
[----:B------:R-:W-:Y:S01]  /*0000*/  LDC R1, c[0x0][0x37c] ;  /* 0x0000df00ff017b82 */ /* 0x000fe20000000800 */
[----:B------:R-:W0:Y:S07]  /*0010*/  S2R R0, SR_TID.X ;  /* 0x0000000000007919 */ /* 0x000e2e0000002100 */
[----:B------:R-:W0:Y:S01]  /*0020*/  S2UR UR4, SR_CTAID.X ;  /* 0x00000000000479c3 */ /* 0x000e220000002500 */
[----:B------:R-:W1:Y:S07]  /*0030*/  LDCU.64 UR6, c[0x0][0x358] ;  /* 0x00006b00ff0677ac */ /* 0x000e6e0008000a00 */
[----:B------:R-:W0:Y:S08]  /*0040*/  LDC R3, c[0x0][0x360] ;  /* 0x0000d800ff037b82 */ /* 0x000e300000000800 */
[----:B------:R-:W2:Y:S01]  /*0050*/  LDC.64 R8, c[0x0][0x380] ;  /* 0x0000e000ff087b82 */ /* 0x000ea20000000a00 */
[----:B0-----:R-:W-:Y:S01]  /*0060*/  IMAD R3, R3, UR4, R0 ;  /* 0x0000000403037c24 */ /* 0x001fe2000f8e0200 */
[----:B------:R-:W0:Y:S03]  /*0070*/  LDCU.64 UR4, c[0x0][0x3a0] ;  /* 0x00007400ff0477ac */ /* 0x000e260008000a00 */
[----:B--2---:R-:W-:-:S05]  /*0080*/  IMAD.WIDE R8, R3, 0x30, R8 ;  /* 0x0000003003087825 */ /* 0x004fca00078e0208 */
[----:B-1----:R-:W2:Y:S04]  /*0090*/  LDG.E.64 R28, desc[UR6][R8.64] ;  /* 0x00000006081c7981 */ /* 0x002ea8000c1e1b00 */
[----:B------:R-:W3:Y:S04]  /*00a0*/  LDG.E.64 R2, desc[UR6][R8.64+0x10] ;  /* 0x0000100608027981 */ /* 0x000ee8000c1e1b00 */
[----:B------:R-:W4:Y:S04]  /*00b0*/  LDG.E.64 R4, desc[UR6][R8.64+0x8] ;  /* 0x0000080608047981 */ /* 0x000f28000c1e1b00 */
[----:B------:R1:W5:Y:S04]  /*00c0*/  LDG.E R6, desc[UR6][R8.64+0x20] ;  /* 0x0000200608067981 */ /* 0x000368000c1e1900 */
[----:B------:R1:W5:Y:S04]  /*00d0*/  LDG.E.64 R10, desc[UR6][R8.64+0x28] ;  /* 0x00002806080a7981 */ /* 0x000368000c1e1b00 */
[----:B------:R1:W5:Y:S01]  /*00e0*/  LDG.E.64 R12, desc[UR6][R8.64+0x18] ;  /* 0x00001806080c7981 */ /* 0x000362000c1e1b00 */
[----:B0-----:R-:W-:-:S04]  /*00f0*/  UISETP.NE.U32.AND UP0, UPT, UR4, URZ, UPT ;  /* 0x000000ff0400728c */ /* 0x001fc8000bf05070 */
[----:B------:R-:W-:Y:S01]  /*0100*/  UISETP.NE.AND.EX UP0, UPT, UR5, URZ, UPT, UP0 ;  /* 0x000000ff0500728c */ /* 0x000fe2000bf05300 */
[----:B--2---:R-:W-:Y:S01]  /*0110*/  SHF.R.U32.HI R0, RZ, 0x2, R29 ;  /* 0x00000002ff007819 */ /* 0x004fe2000001161d */
[----:B------:R-:W-:-:S03]  /*0120*/  VIADD R16, R28, 0x1ba6d9 ;  /* 0x001ba6d91c107836 */ /* 0x000fc60000000000 */
[----:B------:R-:W-:Y:S01]  /*0130*/  LOP3.LUT R0, R0, R29, RZ, 0x3c, !PT ;  /* 0x0000001d00007212 */ /* 0x000fe200078e3cff */
[----:B---3--:R-:W-:Y:S01]  /*0140*/  IMAD.SHL.U32 R14, R3, 0x10, RZ ;  /* 0x00000010030e7824 */ /* 0x008fe200078e00ff */
[----:B----4-:R-:W-:-:S03]  /*0150*/  SHF.R.U32.HI R15, RZ, 0x2, R4 ;  /* 0x00000002ff0f7819 */ /* 0x010fc60000011604 */
[----:B------:R-:W-:Y:S01]  /*0160*/  IMAD.SHL.U32 R7, R0, 0x2, RZ ;  /* 0x0000000200077824 */ /* 0x000fe200078e00ff */
[----:B------:R-:W-:-:S04]  /*0170*/  LOP3.LUT R15, R15, R4, RZ, 0x3c, !PT ;  /* 0x000000040f0f7212 */ /* 0x000fc800078e3cff */
[----:B------:R-:W-:Y:S02]  /*0180*/  LOP3.LUT R7, R3, R14, R7, 0x96, !PT ;  /* 0x0000000e03077212 */ /* 0x000fe400078e9607 */
[----:B------:R-:W-:Y:S01]  /*0190*/  SHF.R.U32.HI R14, RZ, 0x2, R5 ;  /* 0x00000002ff0e7819 */ /* 0x000fe20000011605 */
[----:B------:R-:W-:Y:S01]  /*01a0*/  IMAD.SHL.U32 R4, R15, 0x2, RZ ;  /* 0x000000020f047824 */ /* 0x000fe200078e00ff */
[----:B------:R-:W-:Y:S02]  /*01b0*/  LOP3.LUT R17, R7, R0, RZ, 0x3c, !PT ;  /* 0x0000000007117212 */ /* 0x000fe400078e3cff */
[----:B------:R-:W-:Y:S02]  /*01c0*/  LOP3.LUT R5, R14, R5, RZ, 0x3c, !PT ;  /* 0x000000050e057212 */ /* 0x000fe400078e3cff */
[----:B------:R-:W-:Y:S01]  /*01d0*/  SHF.R.U32.HI R7, RZ, 0x2, R2 ;  /* 0x00000002ff077819 */ /* 0x000fe20000011602 */
[----:B------:R-:W-:-:S03]  /*01e0*/  IMAD.SHL.U32 R0, R17, 0x10, RZ ;  /* 0x0000001011007824 */ /* 0x000fc600078e00ff */
[----:B------:R-:W-:Y:S02]  /*01f0*/  LOP3.LUT R7, R7, R2, RZ, 0x3c, !PT ;  /* 0x0000000207077212 */ /* 0x000fe400078e3cff */
[----:B------:R-:W-:Y:S01]  /*0200*/  LOP3.LUT R0, R15, R4, R0, 0x96, !PT ;  /* 0x000000040f007212 */ /* 0x000fe200078e9600 */
[----:B------:R-:W-:Y:S02]  /*0210*/  IMAD.SHL.U32 R4, R5, 0x2, RZ ;  /* 0x0000000205047824 */ /* 0x000fe400078e00ff */
[----:B------:R-:W-:Y:S01]  /*0220*/  IMAD.SHL.U32 R2, R7, 0x2, RZ ;  /* 0x0000000207027824 */ /* 0x000fe200078e00ff */
[----:B------:R-:W-:-:S05]  /*0230*/  LOP3.LUT R14, R0, R17, RZ, 0x3c, !PT ;  /* 0x00000011000e7212 */ /* 0x000fca00078e3cff */
[----:B------:R-:W-:-:S05]  /*0240*/  IMAD.SHL.U32 R0, R14, 0x10, RZ ;  /* 0x000000100e007824 */ /* 0x000fca00078e00ff */
[----:B------:R-:W-:Y:S02]  /*0250*/  LOP3.LUT R15, R5, R4, R0, 0x96, !PT ;  /* 0x00000004050f7212 */ /* 0x000fe400078e9600 */
[----:B------:R-:W-:Y:S02]  /*0260*/  SHF.R.U32.HI R4, RZ, 0x2, R3 ;  /* 0x00000002ff047819 */ /* 0x000fe40000011603 */
[----:B------:R-:W-:Y:S02]  /*0270*/  LOP3.LUT R15, R15, R14, RZ, 0x3c, !PT ;  /* 0x0000000e0f0f7212 */ /* 0x000fe400078e3cff */
[----:B------:R-:W-:-:S03]  /*0280*/  LOP3.LUT R4, R4, R3, RZ, 0x3c, !PT ;  /* 0x0000000304047212 */ /* 0x000fc600078e3cff */
[----:B------:R-:W-:-:S05]  /*0290*/  IMAD.SHL.U32 R0, R15, 0x10, RZ ;  /* 0x000000100f007824 */ /* 0x000fca00078e00ff */
[----:B------:R-:W-:-:S04]  /*02a0*/  LOP3.LUT R0, R7, R2, R0, 0x96, !PT ;  /* 0x0000000207007212 */ /* 0x000fc800078e9600 */
[----:B------:R-:W-:Y:S01]  /*02b0*/  LOP3.LUT R18, R0, R15, RZ, 0x3c, !PT ;  /* 0x0000000f00127212 */ /* 0x000fe200078e3cff */
[----:B------:R-:W-:-:S04]  /*02c0*/  IMAD.SHL.U32 R0, R4, 0x2, RZ ;  /* 0x0000000204007824 */ /* 0x000fc800078e00ff */
[----:B------:R-:W-:-:S05]  /*02d0*/  IMAD.SHL.U32 R3, R18, 0x10, RZ ;  /* 0x0000001012037824 */ /* 0x000fca00078e00ff */
[----:B------:R-:W-:Y:S02]  /*02e0*/  LOP3.LUT R19, R4, R0, R3, 0x96, !PT ;  /* 0x0000000004137212 */ /* 0x000fe400078e9603 */
[----:B------:R-:W-:Y:S02]  /*02f0*/  CS2R R4, SRZ ;  /* 0x0000000000047805 */ /* 0x000fe4000001ff00 */
[----:B------:R-:W-:Y:S02]  /*0300*/  CS2R R2, SRZ ;  /* 0x0000000000027805 */ /* 0x000fe4000001ff00 */
[----:B------:R-:W-:Y:S01]  /*0310*/  LOP3.LUT R19, R19, R18, RZ, 0x3c, !PT ;  /* 0x0000001213137212 */ /* 0x000fe200078e3cff */
[----:B-1----:R-:W-:Y:S06]  /*0320*/  BRA.U !UP0, `(.L_x_0) ;  /* 0x0000000908bc7547 */ /* 0x002fec000b800000 */
[C---:B------:R-:W-:Y:S01]  /*0330*/  IADD3 R0, PT, PT, R28.reuse, 0x5, R17 ;  /* 0x000000051c007810 */ /* 0x040fe20007ffe011 */
[----:B------:R-:W-:Y:S01]  /*0340*/  BSSY B0, `(.L_x_0) ;  /* 0x00000ad000007945 */ /* 0x000fe20003800000 */
[----:B------:R-:W-:Y:S01]  /*0350*/  IADD3 R27, PT, PT, R28, 0x10974f, R15 ;  /* 0x0010974f1c1b7810 */ /* 0x000fe20007ffe00f */
[----:B------:R-:W-:Y:S01]  /*0360*/  IMAD.IADD R7, R19, 0x1, R16 ;  /* 0x0000000113077824 */ /* 0x000fe200078e0210 */
[----:B------:R-:W-:Y:S02]  /*0370*/  LOP3.LUT R0, R0, 0xf, RZ, 0xc0, !PT ;  /* 0x0000000f00007812 */ /* 0x000fe400078ec0ff */
[----:B------:R-:W-:Y:S02]  /*0380*/  CS2R R22, SRZ ;  /* 0x0000000000167805 */ /* 0x000fe4000001ff00 */
[----:B------:R-:W-:Y:S02]  /*0390*/  CS2R R2, SRZ ;  /* 0x0000000000027805 */ /* 0x000fe4000001ff00 */
[----:B------:R-:W-:-:S02]  /*03a0*/  CS2R R4, SRZ ;  /* 0x0000000000047805 */ /* 0x000fc4000001ff00 */
[----:B------:R-:W-:Y:S01]  /*03b0*/  LOP3.LUT R26, R0, 0x40, RZ, 0xfc, !PT ;  /* 0x00000040001a7812 */ /* 0x000fe200078efcff */
[----:B------:R-:W0:Y:S01]  /*03c0*/  LDCU UR10, c[0x0][0x3a8] ;  /* 0x00007500ff0a77ac */ /* 0x000e220008000800 */
[C---:B------:R-:W-:Y:S02]  /*03d0*/  IADD3 R0, PT, PT, R28.reuse, 0x161f14, R18 ;  /* 0x00161f141c007810 */ /* 0x040fe40007ffe012 */
[----:B------:R-:W-:Y:S01]  /*03e0*/  IADD3 R28, PT, PT, R28, 0xb0f8a, R14 ;  /* 0x000b0f8a1c1c7810 */ /* 0x000fe20007ffe00e */
[----:B------:R-:W1:Y:S01]  /*03f0*/  LDCU.64 UR12, c[0x0][0x3a0] ;  /* 0x00007400ff0c77ac */ /* 0x000e620008000a00 */
[----:B------:R-:W2:Y:S05]  /*0400*/  LDCU.64 UR8, c[0x0][0x3b0] ;  /* 0x00007600ff0877ac */ /* 0x000eaa0008000a00 */
.L_x_4:
[----:B------:R-:W-:-:S04]  /*0410*/  LOP3.LUT R20, R26, 0xffff, RZ, 0xc0, !PT ;  /* 0x0000ffff1a147812 */ /* 0x000fc800078ec0ff */
[----:B------:R-:W-:-:S04]  /*0420*/  LOP3.LUT R20, R20, 0xff, RZ, 0xc0, !PT ;  /* 0x000000ff14147812 */ /* 0x000fc800078ec0ff */
[----:B------:R-:W-:-:S05]  /*0430*/  LOP3.LUT R20, R20, 0x84222325, RZ, 0x3c, !PT ;  /* 0x8422232514147812 */ /* 0x000fca00078e3cff */
[----:B------:R-:W-:-:S05]  /*0440*/  IMAD R20, R20, 0x1b3, RZ ;  /* 0x000001b314147824 */ /* 0x000fca00078e02ff */
[----:B------:R-:W-:-:S05]  /*0450*/  LOP3.LUT R20, R20, 0xff, R27, 0x78, !PT ;  /* 0x000000ff14147812 */ /* 0x000fca00078e781b */
[----:B------:R-:W-:Y:S01]  /*0460*/  IMAD R21, R20, 0x1b3, RZ ;  /* 0x000001b314157824 */ /* 0x000fe200078e02ff */
[----:B------:R-:W-:-:S04]  /*0470*/  SHF.R.U64 R20, R27, 0x8, R28 ;  /* 0x000000081b147819 */ /* 0x000fc8000000121c */
[----:B------:R-:W-:-:S05]  /*0480*/  LOP3.LUT R20, R21, 0xff, R20, 0x78, !PT ;  /* 0x000000ff15147812 */ /* 0x000fca00078e7814 */
[----:B------:R-:W-:Y:S01]  /*0490*/  IMAD R21, R20, 0x1b3, RZ ;  /* 0x000001b314157824 */ /* 0x000fe200078e02ff */
[----:B------:R-:W-:-:S04]  /*04a0*/  SHF.R.U64 R20, R27, 0x10, R28 ;  /* 0x000000101b147819 */ /* 0x000fc8000000121c */
[----:B------:R-:W-:-:S05]  /*04b0*/  LOP3.LUT R20, R21, 0xff, R20, 0x78, !PT ;  /* 0x000000ff15147812 */ /* 0x000fca00078e7814 */
[----:B------:R-:W-:Y:S01]  /*04c0*/  IMAD R21, R20, 0x1b3, RZ ;  /* 0x000001b314157824 */ /* 0x000fe200078e02ff */
[----:B------:R-:W-:-:S04]  /*04d0*/  SHF.R.U64 R20, R27, 0x18, R28 ;  /* 0x000000181b147819 */ /* 0x000fc8000000121c */
[----:B------:R-:W-:-:S05]  /*04e0*/  LOP3.LUT R20, R21, 0xff, R20, 0x78, !PT ;  /* 0x000000ff15147812 */ /* 0x000fca00078e7814 */
[----:B------:R-:W-:-:S05]  /*04f0*/  IMAD R21, R20, 0x1b3, RZ ;  /* 0x000001b314157824 */ /* 0x000fca00078e02ff */
[----:B------:R-:W-:-:S05]  /*0500*/  LOP3.LUT R20, R21, 0xff, R28, 0x78, !PT ;  /* 0x000000ff15147812 */ /* 0x000fca00078e781c */
[----:B------:R-:W-:Y:S01]  /*0510*/  IMAD R21, R20, 0x1b3, RZ ;  /* 0x000001b314157824 */ /* 0x000fe200078e02ff */
[----:B------:R-:W-:-:S04]  /*0520*/  SHF.R.U32.HI R20, RZ, 0x8, R28 ;  /* 0x00000008ff147819 */ /* 0x000fc8000001161c */
[----:B------:R-:W-:-:S05]  /*0530*/  LOP3.LUT R20, R21, 0xff, R20, 0x78, !PT ;  /* 0x000000ff15147812 */ /* 0x000fca00078e7814 */
[----:B------:R-:W-:Y:S01]  /*0540*/  IMAD R21, R20, 0x1b3, RZ ;  /* 0x000001b314157824 */ /* 0x000fe200078e02ff */
[----:B------:R-:W-:-:S04]  /*0550*/  SHF.R.U32.HI R20, RZ, 0x10, R28 ;  /* 0x00000010ff147819 */ /* 0x000fc8000001161c */
[----:B------:R-:W-:-:S05]  /*0560*/  LOP3.LUT R20, R21, 0xff, R20, 0x78, !PT ;  /* 0x000000ff15147812 */ /* 0x000fca00078e7814 */
[----:B------:R-:W-:Y:S01]  /*0570*/  IMAD R21, R20, 0x1b3, RZ ;  /* 0x000001b314157824 */ /* 0x000fe200078e02ff */
[----:B------:R-:W-:-:S04]  /*0580*/  SHF.R.U32.HI R20, RZ, 0x18, R28 ;  /* 0x00000018ff147819 */ /* 0x000fc8000001161c */
[----:B------:R-:W-:-:S05]  /*0590*/  LOP3.LUT R20, R20, R21, RZ, 0x3c, !PT ;  /* 0x0000001514147212 */ /* 0x000fca00078e3cff */
        /* <DEDUP_REMOVED lines=18> */
[----:B------:R-:W-:-:S05]  /*06c0*/  LOP3.LUT R20, R20, R21, RZ, 0x3c, !PT ;  /* 0x0000001514147212 */ /* 0x000fca00078e3cff */
[----:B------:R-:W-:Y:S01]  /*06d0*/  IMAD R21, R20, 0x33, RZ ;  /* 0x0000003314157824 */ /* 0x000fe200078e02ff */
[----:B------:R-:W-:-:S04]  /*06e0*/  SHF.R.U32.HI R20, RZ, 0x18, R0 ;  /* 0x00000018ff147819 */ /* 0x000fc80000011600 */
[----:B------:R-:W-:-:S05]  /*06f0*/  LOP3.LUT R20, R20, R21, RZ, 0x3c, !PT ;  /* 0x0000001514147212 */ /* 0x000fca00078e3cff */
[----:B------:R-:W-:-:S05]  /*0700*/  IMAD R20, R20, 0x198, RZ ;  /* 0x0000019814147824 */ /* 0x000fca00078e02ff */
[----:B------:R-:W-:-:S04]  /*0710*/  LOP3.LUT R20, R20, 0x1f8, RZ, 0xc0, !PT ;  /* 0x000001f814147812 */ /* 0x000fc800078ec0ff */
[----:B--2---:R-:W-:-:S05]  /*0720*/  IADD3 R20, P0, PT, R20, UR8, RZ ;  /* 0x0000000814147c10 */ /* 0x004fca000ff1e0ff */
[----:B------:R-:W-:-:S06]  /*0730*/  IMAD.X R21, RZ, RZ, UR9, P0 ;  /* 0x00000009ff157e24 */ /* 0x000fcc00080e06ff */
[----:B------:R-:W2:Y:S01]  /*0740*/  LDG.E.64 R20, desc[UR6][R20.64] ;  /* 0x0000000614147981 */ /* 0x000ea2000c1e1b00 */
[----:B------:R-:W-:Y:S05]  /*0750*/  YIELD ;  /* 0x0000000000007946 */ /* 0x000fea0003800000 */
[----:B------:R-:W-:Y:S01]  /*0760*/  BSSY.RELIABLE B1, `(.L_x_1) ;  /* 0x0000060000017945 */ /* 0x000fe20003800100 */
[----:B--2---:R-:W-:-:S05]  /*0770*/  IADD3 R7, P0, PT, R20, R7, RZ ;  /* 0x0000000714077210 */ /* 0x004fca0007f1e0ff */
[----:B------:R-:W-:Y:S01]  /*0780*/  IMAD.X R0, R21, 0x1, R0, P0 ;  /* 0x0000000115007824 */ /* 0x000fe200000e0600 */
[----:B------:R-:W-:-:S04]  /*0790*/  ISETP.GE.U32.AND P0, PT, R7, R20, PT ;  /* 0x000000140700720c */ /* 0x000fc80003f06070 */
[----:B------:R-:W-:-:S04]  /*07a0*/  ISETP.GE.U32.AND.EX P0, PT, R0, R21, PT, P0 ;  /* 0x000000150000720c */ /* 0x000fc80003f06100 */
[----:B------:R-:W-:-:S04]  /*07b0*/  SEL R24, RZ, 0x1, P0 ;  /* 0x00000001ff187807 */ /* 0x000fc80000000000 */
[----:B------:R-:W-:-:S04]  /*07c0*/  IADD3 R24, P1, PT, R27, R24, RZ ;  /* 0x000000181b187210 */ /* 0x000fc80007f3e0ff */
[----:B------:R-:W-:Y:S01]  /*07d0*/  ISETP.GE.U32.AND P0, PT, R24, R27, PT ;  /* 0x0000001b1800720c */ /* 0x000fe20003f06070 */
[----:B------:R-:W-:Y:S02]  /*07e0*/  IMAD.X R25, RZ, RZ, R28, P1 ;  /* 0x000000ffff197224 */ /* 0x000fe400008e061c */
[----:B------:R-:W-:-:S03]  /*07f0*/  VIADD R27, R26, 0x1 ;  /* 0x000000011a1b7836 */ /* 0x000fc60000000000 */
[----:B------:R-:W-:-:S13]  /*0800*/  ISETP.GE.U32.AND.EX P0, PT, R25, R28, PT, P0 ;  /* 0x0000001c1900720c */ /* 0x000fda0003f06100 */
[----:B------:R-:W-:Y:S02]  /*0810*/  @!P0 LOP3.LUT R26, R27, 0x7f, RZ, 0xc0, !PT ;  /* 0x0000007f1b1a8812 */ /* 0x000fe400078ec0ff */
[----:B------:R-:W-:-:S05]  /*0820*/  IADD3 R2, P0, PT, R20, R2, RZ ;  /* 0x0000000214027210 */ /* 0x000fca0007f1e0ff */
[----:B------:R-:W-:Y:S01]  /*0830*/  IMAD.X R3, R21, 0x1, R3, P0 ;  /* 0x0000000115037824 */ /* 0x000fe200000e0603 */
[----:B------:R-:W-:-:S04]  /*0840*/  ISETP.GE.U32.AND P0, PT, R2, R20, PT ;  /* 0x000000140200720c */ /* 0x000fc80003f06070 */
[----:B------:R-:W-:-:S04]  /*0850*/  ISETP.GE.U32.AND.EX P0, PT, R3, R21, PT, P0 ;  /* 0x000000150300720c */ /* 0x000fc80003f06100 */
[----:B------:R-:W-:Y:S02]  /*0860*/  SEL R20, RZ, 0x1, P0 ;  /* 0x00000001ff147807 */ /* 0x000fe40000000000 */
[----:B------:R-:W-:Y:S02]  /*0870*/  LOP3.LUT P0, RZ, R7, 0x1ffffff, RZ, 0xc0, !PT ;  /* 0x01ffffff07ff7812 */ /* 0x000fe4000780c0ff */
[----:B------:R-:W-:-:S05]  /*0880*/  IADD3 R5, P1, PT, R5, R20, RZ ;  /* 0x0000001405057210 */ /* 0x000fca0007f3e0ff */
[----:B------:R-:W-:-:S06]  /*0890*/  IMAD.X R4, RZ, RZ, R4, P1 ;  /* 0x000000ffff047224 */ /* 0x000fcc00008e0604 */
[----:B------:R-:W-:Y:S05]  /*08a0*/  @P0 BRA `(.L_x_2) ;  /* 0x00000004002c0947 */ /* 0x000fea0003800000 */
[----:B------:R-:W2:Y:S01]  /*08b0*/  S2R R20, SR_LANEID ;  /* 0x0000000000147919 */ /* 0x000ea20000000000 */
[----:B------:R-:W-:Y:S02]  /*08c0*/  VOTEU.ANY UR4, UPT, PT ;  /* 0x0000000000047886 */ /* 0x000fe400038e0100 */
[----:B------:R-:W2:Y:S08]  /*08d0*/  FLO.U32 R27, UR4 ;  /* 0x00000004001b7d00 */ /* 0x000eb000080e0000 */
[----:B------:R-:W3:Y:S01]  /*08e0*/  POPC R28, UR4 ;  /* 0x00000004001c7d09 */ /* 0x000ee20008000000 */
[----:B--2---:R-:W-:-:S02]  /*08f0*/  ISETP.EQ.U32.AND P0, PT, R27, R20, PT ;  /* 0x000000141b00720c */ /* 0x004fc40003f02070 */
[----:B------:R-:W3:Y:S11]  /*0900*/  LDC.64 R20, c[0x0][0x398] ;  /* 0x0000e600ff147b82 */ /* 0x000ef60000000a00 */
[----:B---3--:R2:W3:Y:S02]  /*0910*/  @P0 ATOMG.E.ADD.STRONG.GPU PT, R20, desc[UR6][R20.64], R28 ;  /* 0x8000001c141409a8 */ /* 0x0084e400081ef106 */
[----:B--2---:R-:W2:Y:S02]  /*0920*/  S2R R21, SR_LTMASK ;  /* 0x0000000000157919 */ /* 0x004ea40000003900 */
[----:B--2---:R-:W-:-:S04]  /*0930*/  LOP3.LUT R21, R21, UR4, RZ, 0xc0, !PT ;  /* 0x0000000415157c12 */ /* 0x004fc8000f8ec0ff */
[----:B------:R-:W2:Y:S01]  /*0940*/  POPC R28, R21 ;  /* 0x00000015001c7309 */ /* 0x000ea20000000000 */
[----:B---3--:R-:W2:Y:S02]  /*0950*/  SHFL.IDX PT, R29, R20, R27, 0x1f ;  /* 0x00001f1b141d7589 */ /* 0x008ea400000e0000 */
[----:B--2---:R-:W-:-:S05]  /*0960*/  IMAD.IADD R29, R29, 0x1, R28 ;  /* 0x000000011d1d7824 */ /* 0x004fca00078e021c */
[----:B0-----:R-:W-:-:S13]  /*0970*/  ISETP.GE.U32.AND P0, PT, R29, UR10, PT ;  /* 0x0000000a1d007c0c */ /* 0x001fda000bf06070 */
[----:B------:R-:W-:Y:S05]  /*0980*/  @P0 BREAK.RELIABLE B1 ;  /* 0x0000000000010942 */ /* 0x000fea0003800100 */
[----:B------:R-:W-:Y:S05]  /*0990*/  @P0 BRA `(.L_x_3) ;  /* 0x00000004001c0947 */ /* 0x000fea0003800000 */
[----:B------:R-:W0:Y:S01]  /*09a0*/  LDC.64 R20, c[0x0][0x390] ;  /* 0x0000e400ff147b82 */ /* 0x000e220000000a00 */
[--C-:B------:R-:W-:Y:S02]  /*09b0*/  SHF.R.U32.HI R28, RZ, 0x18, R25.reuse ;  /* 0x00000018ff1c7819 */ /* 0x100fe40000011619 */
[----:B------:R-:W-:Y:S01]  /*09c0*/  SHF.R.U32.HI R27, RZ, 0x8, R25 ;  /* 0x00000008ff1b7819 */ /* 0x000fe20000011619 */
[----:B0-----:R-:W-:Y:S01]  /*09d0*/  IMAD.WIDE.U32 R20, R29, 0x22, R20 ;  /* 0x000000221d147825 */ /* 0x001fe200078e0014 */
[----:B------:R-:W-:-:S04]  /*09e0*/  SHF.R.U32.HI R29, RZ, 0x10, R25 ;  /* 0x00000010ff1d7819 */ /* 0x000fc80000011619 */
[----:B------:R0:W-:Y:S04]  /*09f0*/  STG.E.U8 desc[UR6][R20.64+0x8], R28 ;  /* 0x0000081c14007986 */ /* 0x0001e8000c101106 */
[----:B------:R2:W-:Y:S04]  /*0a00*/  STG.E.U8 desc[UR6][R20.64+0x7], R29 ;  /* 0x0000071d14007986 */ /* 0x0005e8000c101106 */
[----:B------:R3:W-:Y:S01]  /*0a10*/  STG.E.U8 desc[UR6][R20.64+0x6], R27 ;  /* 0x0000061b14007986 */ /* 0x0007e2000c101106 */
[----:B0-----:R-:W-:-:S03]  /*0a20*/  SHF.R.U64 R28, R24, 0x18, R25 ;  /* 0x00000018181c7819 */ /* 0x001fc60000001219 */
[----:B------:R-:W-:Y:S01]  /*0a30*/  STG.E.U8 desc[UR6][R20.64], R26 ;  /* 0x0000001a14007986 */ /* 0x000fe2000c101106 */
[----:B--2---:R-:W-:-:S03]  /*0a40*/  SHF.R.U64 R29, R24, 0x10, R25 ;  /* 0x00000010181d7819 */ /* 0x004fc60000001219 */
[----:B------:R0:W-:Y:S01]  /*0a50*/  STG.E.U8 desc[UR6][R20.64+0x4], R28 ;  /* 0x0000041c14007986 */ /* 0x0001e2000c101106 */
[----:B---3--:R-:W-:-:S03]  /*0a60*/  SHF.R.U64 R27, R24, 0x8, R25 ;  /* 0x00000008181b7819 */ /* 0x008fc60000001219 */
[----:B------:R2:W-:Y:S04]  /*0a70*/  STG.E.U8 desc[UR6][R20.64+0x3], R29 ;  /* 0x0000031d14007986 */ /* 0x0005e8000c101106 */
[----:B------:R3:W-:Y:S01]  /*0a80*/  STG.E.U8 desc[UR6][R20.64+0x2], R27 ;  /* 0x0000021b14007986 */ /* 0x0007e2000c101106 */
[----:B0-----:R-:W-:-:S03]  /*0a90*/  SHF.R.U32.HI R28, RZ, 0x18, R0 ;  /* 0x00000018ff1c7819 */ /* 0x001fc60000011600 */
[----:B------:R-:W-:Y:S01]  /*0aa0*/  STG.E.U8 desc[UR6][R20.64+0x5], R25 ;  /* 0x0000051914007986 */ /* 0x000fe2000c101106 */
[----:B--2---:R-:W-:-:S03]  /*0ab0*/  SHF.R.U32.HI R29, RZ, 0x10, R0 ;  /* 0x00000010ff1d7819 */ /* 0x004fc60000011600 */
[----:B------:R0:W-:Y:S01]  /*0ac0*/  STG.E.U8 desc[UR6][R20.64+0x10], R28 ;  /* 0x0000101c14007986 */ /* 0x0001e2000c101106 */
[----:B---3--:R-:W-:-:S03]  /*0ad0*/  SHF.R.U32.HI R27, RZ, 0x8, R0 ;  /* 0x00000008ff1b7819 */ /* 0x008fc60000011600 */
        /* <DEDUP_REMOVED lines=31> */
[----:B------:R4:W-:Y:S01]  /*0cd0*/  STG.E.U8 desc[UR6][R20.64+0x11], R2 ;  /* 0x0000110214007986 */ /* 0x0009e2000c101106 */
[----:B--2---:R-:W-:-:S03]  /*0ce0*/  SHF.R.U64 R29, R5, 0x10, R4 ;  /* 0x00000010051d7819 */ /* 0x004fc60000001204 */
[----:B------:R4:W-:Y:S01]  /*0cf0*/  STG.E.U8 desc[UR6][R20.64+0x1c], R28 ;  /* 0x00001c1c14007986 */ /* 0x0009e2000c101106 */
[----:B---3--:R-:W-:-:S03]  /*0d00*/  SHF.R.U64 R27, R5, 0x8, R4 ;  /* 0x00000008051b7819 */ /* 0x008fc60000001204 */
[----:B------:R4:W-:Y:S04]  /*0d10*/  STG.E.U8 desc[UR6][R20.64+0x1b], R29 ;  /* 0x00001b1d14007986 */ /* 0x0009e8000c101106 */
[----:B------:R4:W-:Y:S04]  /*0d20*/  STG.E.U8 desc[UR6][R20.64+0x1a], R27 ;  /* 0x00001a1b14007986 */ /* 0x0009e8000c101106 */
[----:B------:R4:W-:Y:S04]  /*0d30*/  STG.E.U8 desc[UR6][R20.64+0x1d], R4 ;  /* 0x00001d0414007986 */ /* 0x0009e8000c101106 */
[----:B------:R4:W-:Y:S04]  /*0d40*/  STG.E.U8 desc[UR6][R20.64+0x19], R5 ;  /* 0x0000190514007986 */ /* 0x0009e8000c101106 */
[----:B------:R4:W-:Y:S02]  /*0d50*/  STG.E.U8 desc[UR6][R20.64+0x21], RZ ;  /* 0x000021ff14007986 */ /* 0x0009e4000c101106 */
.L_x_2:
[----:B01----:R-:W-:Y:S05]  /*0d60*/  BSYNC.RELIABLE B1 ;  /* 0x0000000000017941 */ /* 0x003fea0003800100 */
.L_x_1:
[----:B----4-:R-:W0:Y:S02]  /*0d70*/  LDC.64 R20, c[0x0][0x398] ;  /* 0x0000e600ff147b82 */ /* 0x010e240000000a00 */
[----:B0-----:R-:W2:Y:S01]  /*0d80*/  LDG.E R20, desc[UR6][R20.64] ;  /* 0x0000000614147981 */ /* 0x001ea2000c1e1900 */
[----:B------:R-:W-:Y:S01]  /*0d90*/  IADD3 R22, P0, PT, R22, 0x1, RZ ;  /* 0x0000000116167810 */ /* 0x000fe20007f1e0ff */
[----:B------:R-:W-:Y:S02]  /*0da0*/  IMAD.MOV.U32 R27, RZ, RZ, R24 ;  /* 0x000000ffff1b7224 */ /* 0x000fe400078e0018 */
[----:B------:R-:W-:Y:S02]  /*0db0*/  IMAD.MOV.U32 R28, RZ, RZ, R25 ;  /* 0x000000ffff1c7224 */ /* 0x000fe400078e0019 */
[----:B------:R-:W-:Y:S01]  /*0dc0*/  IMAD.X R23, RZ, RZ, R23, P0 ;  /* 0x000000ffff177224 */ /* 0x000fe200000e0617 */
[----:B------:R-:W-:-:S04]  /*0dd0*/  ISETP.GE.U32.AND P0, PT, R22, UR12, PT ;  /* 0x0000000c16007c0c */ /* 0x000fc8000bf06070 */
[----:B------:R-:W-:Y:S02]  /*0de0*/  ISETP.GE.U32.AND.EX P0, PT, R23, UR13, PT, P0 ;  /* 0x0000000d17007c0c */ /* 0x000fe4000bf06100 */
[----:B--2---:R-:W-:-:S13]  /*0df0*/  ISETP.LT.U32.AND P1, PT, R20, UR10, PT ;  /* 0x0000000a14007c0c */ /* 0x004fda000bf21070 */
[----:B------:R-:W-:Y:S05]  /*0e00*/  @!P0 BRA P1, `(.L_x_4) ;  /* 0xfffffff400808947 */ /* 0x000fea000083ffff */
.L_x_3:
[----:B-1----:R-:W-:Y:S05]  /*0e10*/  BSYNC B0 ;  /* 0x0000000000007941 */ /* 0x002fea0003800000 */
.L_x_0:
[----:B------:R-:W0:Y:S01]  /*0e20*/  LDC.64 R20, c[0x0][0x388] ;  /* 0x0000e200ff147b82 */ /* 0x000e220000000a00 */
[----:B------:R-:W1:Y:S01]  /*0e30*/  LDCU.64 UR4, c[0x0][0x388] ;  /* 0x00007100ff0477ac */ /* 0x000e620008000a00 */
[----:B0-----:R-:W2:Y:S01]  /*0e40*/  ATOMG.E.ADD.64.STRONG.GPU PT, R20, desc[UR6][R20.64], R2 ;  /* 0x80000002141479a8 */ /* 0x001ea200081ef506 */
[----:B-1----:R-:W-:-:S04]  /*0e50*/  UIADD3 UR4, UP0, UPT, UR4, 0x8, URZ ;  /* 0x0000000804047890 */ /* 0x002fc8000ff1e0ff */
[----:B------:R-:W-:Y:S02]  /*0e60*/  UIADD3.X UR5, UPT, UPT, URZ, UR5, URZ, UP0, !UPT ;  /* 0x00000005ff057290 */ /* 0x000fe400087fe4ff */
[----:B------:R-:W-:-:S04]  /*0e70*/  IMAD.U32 R24, RZ, RZ, UR4 ;  /* 0x00000004ff187e24 */ /* 0x000fc8000f8e00ff */
[----:B------:R-:W-:Y:S01]  /*0e80*/  IMAD.U32 R25, RZ, RZ, UR5 ;  /* 0x00000005ff197e24 */ /* 0x000fe2000f8e00ff */
[----:B--2---:R-:W-:Y:S02]  /*0e90*/  LOP3.LUT R7, RZ, R20, RZ, 0x33, !PT ;  /* 0x00000014ff077212 */ /* 0x004fe400078e33ff */
[----:B------:R-:W-:Y:S02]  /*0ea0*/  LOP3.LUT R0, RZ, R21, RZ, 0x33, !PT ;  /* 0x00000015ff007212 */ /* 0x000fe400078e33ff */
[----:B------:R-:W-:-:S04]  /*0eb0*/  ISETP.GT.U32.AND P0, PT, R2, R7, PT ;  /* 0x000000070200720c */ /* 0x000fc80003f04070 */
[----:B------:R-:W-:-:S04]  /*0ec0*/  ISETP.GT.U32.AND.EX P0, PT, R3, R0, PT, P0 ;  /* 0x000000000300720c */ /* 0x000fc80003f04100 */
[----:B------:R-:W-:-:S04]  /*0ed0*/  SEL R22, RZ, 0x1, !P0 ;  /* 0x00000001ff167807 */ /* 0x000fc80004000000 */
[----:B------:R-:W-:-:S05]  /*0ee0*/  IADD3 R22, P0, PT, R5, R22, RZ ;  /* 0x0000001605167210 */ /* 0x000fca0007f1e0ff */
[----:B------:R-:W-:-:S05]  /*0ef0*/  IMAD.X R23, RZ, RZ, R4, P0 ;  /* 0x000000ffff177224 */ /* 0x000fca00000e0604 */
[----:B------:R-:W-:Y:S04]  /*0f00*/  REDG.E.ADD.64.STRONG.GPU desc[UR6][R24.64], R22 ;  /* 0x000000161800798e */ /* 0x000fe8000c12e506 */
[----:B------:R-:W-:Y:S04]  /*0f10*/  STG.E.64 desc[UR6][R8.64], R16 ;  /* 0x0000001008007986 */ /* 0x000fe8000c101b06 */
[----:B------:R-:W-:Y:S04]  /*0f20*/  STG.E.64 desc[UR6][R8.64+0x8], R14 ;  /* 0x0000080e08007986 */ /* 0x000fe8000c101b06 */
[----:B------:R-:W-:Y:S04]  /*0f30*/  STG.E.64 desc[UR6][R8.64+0x10], R18 ;  /* 0x0000101208007986 */ /* 0x000fe8000c101b06 */
[----:B-----5:R-:W-:Y:S04]  /*0f40*/  STG.E.64 desc[UR6][R8.64+0x18], R12 ;  /* 0x0000180c08007986 */ /* 0x020fe8000c101b06 */
[----:B------:R-:W-:Y:S04]  /*0f50*/  STG.E.64 desc[UR6][R8.64+0x28], R10 ;  /* 0x0000280a08007986 */ /* 0x000fe8000c101b06 */
[----:B------:R-:W-:Y:S01]  /*0f60*/  STG.E desc[UR6][R8.64+0x20], R6 ;  /* 0x0000200608007986 */ /* 0x000fe2000c101906 */
[----:B------:R-:W-:Y:S05]  /*0f70*/  EXIT ;  /* 0x000000000000794d */ /* 0x000fea0003800000 */
.L_x_5:
[----:B------:R-:W-:-:S00]  /*0f80*/  BRA `(.L_x_5) ;  /* 0xfffffffc00fc7947 */ /* 0x000fc0000383ffff */
[----:B------:R-:W-:-:S00]  /*0f90*/  NOP ;  /* 0x0000000000007918 */ /* 0x000fc00000000000 */
        /* <DEDUP_REMOVED lines=14> */
.L_x_7:


//--------------------- .text._Z18init_curand_statesP17curandStateXORWOWy --------------------------
	.section	.text._Z18init_curand_statesP17curandStateXORWOWy,"ax",@progbits
	.align	128
        .global         _Z18init_curand_statesP17curandStateXORWOWy
        .type           _Z18init_curand_statesP17curandStateXORWOWy,@function
        .size           _Z18init_curand_statesP17curandStateXORWOWy,(.L_x_8 - _Z18init_curand_statesP17curandStateXORWOWy)
        .other          _Z18init_curand_statesP17curandStateXORWOWy,@"STO_CUDA_ENTRY STV_DEFAULT"
_Z18init_curand_statesP17curandStateXORWOWy:
.text._Z18init_curand_statesP17curandStateXORWOWy:
[----:B------:R-:W-:Y:S01]  /*0000*/  LDC R1, c[0x0][0x37c] ;  /* 0x0000df00ff017b82 */ /* 0x000fe20000000800 */
[----:B------:R-:W0:Y:S07]  /*0010*/  S2R R0, SR_TID.X ;  /* 0x0000000000007919 */ /* 0x000e2e0000002100 */
[----:B------:R-:W0:Y:S01]  /*0020*/  S2UR UR4, SR_CTAID.X ;  /* 0x00000000000479c3 */ /* 0x000e220000002500 */
[----:B------:R-:W1:Y:S07]  /*0030*/  LDCU.64 UR6, c[0x0][0x388] ;  /* 0x00007100ff0677ac */ /* 0x000e6e0008000a00 */
[----:B------:R-:W0:Y:S08]  /*0040*/  LDC R5, c[0x0][0x360] ;  /* 0x0000d800ff057b82 */ /* 0x000e300000000800 */
[----:B------:R-:W2:Y:S01]  /*0050*/  LDC.64 R2, c[0x0][0x380] ;  /* 0x0000e000ff027b82 */ /* 0x000ea20000000a00 */
[----:B0-----:R-:W-:Y:S01]  /*0060*/  IMAD R5, R5, UR4, R0 ;  /* 0x0000000405057c24 */ /* 0x001fe2000f8e0200 */
[----:B------:R-:W0:Y:S04]  /*0070*/  LDCU.64 UR4, c[0x0][0x358] ;  /* 0x00006b00ff0477ac */ /* 0x000e280008000a00 */
[C---:B-1----:R-:W-:Y:S01]  /*0080*/  IADD3 R0, P0, PT, R5.reuse, UR6, RZ ;  /* 0x0000000605007c10 */ /* 0x042fe2000ff1e0ff */
[----:B--2---:R-:W-:-:S03]  /*0090*/  IMAD.WIDE R2, R5, 0x30, R2 ;  /* 0x0000003005027825 */ /* 0x004fc600078e0202 */
[----:B------:R-:W-:Y:S02]  /*00a0*/  LEA.HI.X.SX32 R4, R5, UR7, 0x1, P0 ;  /* 0x0000000705047c11 */ /* 0x000fe400080f0eff */
[----:B------:R-:W-:Y:S02]  /*00b0*/  LOP3.LUT R0, R0, 0xaad26b49, RZ, 0x3c, !PT ;  /* 0xaad26b4900007812 */ /* 0x000fe400078e3cff */
[----:B------:R-:W-:-:S03]  /*00c0*/  LOP3.LUT R4, R4, 0xf7dcefdd, RZ, 0x3c, !PT ;  /* 0xf7dcefdd04047812 */ /* 0x000fc600078e3cff */
[----:B------:R-:W-:Y:S02]  /*00d0*/  IMAD R0, R0, 0x4182bed5, RZ ;  /* 0x4182bed500007824 */ /* 0x000fe400078e02ff */
[----:B------:R-:W-:Y:S01]  /*00e0*/  IMAD R7, R4, -0x658354e5, RZ ;  /* 0x9a7cab1b04077824 */ /* 0x000fe200078e02ff */
[----:B0-----:R-:W-:Y:S01]  /*00f0*/  STG.E.64 desc[UR4][R2.64+0x18], RZ ;  /* 0x000018ff02007986 */ /* 0x001fe2000c101b04 */
[C---:B------:R-:W-:Y:S01]  /*0100*/  VIADD R5, R0.reuse, 0x75bcd15 ;  /* 0x075bcd1500057836 */ /* 0x040fe20000000000 */
[C---:B------:R-:W-:Y:S01]  /*0110*/  LOP3.LUT R8, R0.reuse, 0x159a55e5, RZ, 0x3c, !PT ;  /* 0x159a55e500087812 */ /* 0x040fe200078e3cff */
[C---:B------:R-:W-:Y:S01]  /*0120*/  VIADD R9, R7.reuse, 0x1f123bb5 ;  /* 0x1f123bb507097836 */ /* 0x040fe20000000000 */
[C---:B------:R-:W-:Y:S01]  /*0130*/  IADD3 R4, PT, PT, R0.reuse, 0x64f0c9, R7 ;  /* 0x0064f0c900047810 */ /* 0x040fe20007ffe007 */
[----:B------:R-:W-:Y:S01]  /*0140*/  VIADD R11, R0, 0x583f19 ;  /* 0x00583f19000b7836 */ /* 0x000fe20000000000 */
[----:B------:R-:W-:Y:S01]  /*0150*/  LOP3.LUT R10, R7, 0x5491333, RZ, 0x3c, !PT ;  /* 0x05491333070a7812 */ /* 0x000fe200078e3cff */
[----:B------:R-:W-:Y:S04]  /*0160*/  STG.E desc[UR4][R2.64+0x20], RZ ;  /* 0x000020ff02007986 */ /* 0x000fe8000c101904 */
[----:B------:R-:W-:Y:S04]  /*0170*/  STG.E.64 desc[UR4][R2.64], R4 ;  /* 0x0000000402007986 */ /* 0x000fe8000c101b04 */
[----:B------:R-:W-:Y:S04]  /*0180*/  STG.E.64 desc[UR4][R2.64+0x8], R8 ;  /* 0x0000080802007986 */ /* 0x000fe8000c101b04 */
[----:B------:R-:W-:Y:S04]  /*0190*/  STG.E.64 desc[UR4][R2.64+0x28], RZ ;  /* 0x000028ff02007986 */ /* 0x000fe8000c101b04 */
[----:B------:R-:W-:Y:S01]  /*01a0*/  STG.E.64 desc[UR4][R2.64+0x10], R10 ;  /* 0x0000100a02007986 */ /* 0x000fe2000c101b04 */
[----:B------:R-:W-:Y:S05]  /*01b0*/  EXIT ;  /* 0x000000000000794d */ /* 0x000fea0003800000 */
.L_x_6:
        /* <DEDUP_REMOVED lines=12> */
.L_x_8:


//--------------------- .nv.global.init           --------------------------
	.section	.nv.global.init,"aw",@progbits
	.align	4
.nv.global.init:
	.type		mrg32k3aM1SubSeq,@object
	.size		mrg32k3aM1SubSeq,(mrg32k3aM2SubSeq - mrg32k3aM1SubSeq)
mrg32k3aM1SubSeq:
        /*0000*/ 	.byte	0x0b, 0xcc, 0xee, 0x04, 0x73, 0x29, 0x8b, 0x6f, 0xf6, 0x53, 0x03, 0xf6, 0x23, 0xf6, 0xea, 0xda
        /* <DEDUP_REMOVED lines=125> */
	.type		mrg32k3aM2SubSeq,@object
	.size		mrg32k3aM2SubSeq,(mrg32k3aM1 - mrg32k3aM2SubSeq)
mrg32k3aM2SubSeq:
        /* <DEDUP_REMOVED lines=126> */
	.type		mrg32k3aM1,@object
	.size		mrg32k3aM1,(mrg32k3aM1Seq - mrg32k3aM1)
mrg32k3aM1:
        /* <DEDUP_REMOVED lines=144> */
	.type		mrg32k3aM1Seq,@object
	.size		mrg32k3aM1Seq,(mrg32k3aM2 - mrg32k3aM1Seq)
mrg32k3aM1Seq:
        /* <DEDUP_REMOVED lines=144> */
	.type		mrg32k3aM2,@object
	.size		mrg32k3aM2,(mrg32k3aM2Seq - mrg32k3aM2)
mrg32k3aM2:
        /* <DEDUP_REMOVED lines=144> */
	.type		mrg32k3aM2Seq,@object
	.size		mrg32k3aM2Seq,(precalc_xorwow_matrix - mrg32k3aM2Seq)
mrg32k3aM2Seq:
        /* <DEDUP_REMOVED lines=144> */
	.type		precalc_xorwow_matrix,@object
	.size		precalc_xorwow_matrix,(precalc_xorwow_offset_matrix - precalc_xorwow_matrix)
precalc_xorwow_matrix:
        /* <DEDUP_REMOVED lines=6400> */
	.type		precalc_xorwow_offset_matrix,@object
	.size		precalc_xorwow_offset_matrix,(.L_1 - precalc_xorwow_offset_matrix)
precalc_xorwow_offset_matrix:
        /* <DEDUP_REMOVED lines=6400> */
.L_1:


//--------------------- .nv.shared.reserved.0     --------------------------
	.section	.nv.shared.reserved.0,"aw",@nobits
	.weak		__nv_reservedSMEM_offset_0_alias
	.size		__nv_reservedSMEM_offset_0_alias, 0, 64
	.other		__nv_reservedSMEM_offset_0_alias,@"STO_CUDA_RESERVED_SHARED STV_DEFAULT"
__nv_reservedSMEM_offset_0_alias:
	.zero		0
	.zero		64


//--------------------- .nv.constant0._Z19generate_wild_pathsP17curandStateXORWOWP10Counter128P5PointPjyjPy --------------------------
	.section	.nv.constant0._Z19generate_wild_pathsP17curandStateXORWOWP10Counter128P5PointPjyjPy,"a",@progbits
	.sectionflags	@""
	.align	4
.nv.constant0._Z19generate_wild_pathsP17curandStateXORWOWP10Counter128P5PointPjyjPy:
	.zero		952


//--------------------- .nv.constant0._Z18init_curand_statesP17curandStateXORWOWy --------------------------
	.section	.nv.constant0._Z18init_curand_statesP17curandStateXORWOWy,"a",@progbits
	.sectionflags	@""
	.align	4
.nv.constant0._Z18init_curand_statesP17curandStateXORWOWy:
	.zero		912


//--------------------- SYMBOLS --------------------------

	.type		.nv.reservedSmem.offset0,@object
	.size		.nv.reservedSmem.offset0,0x4
